	.headerflags	@"EF_CUDA_TEXMODE_UNIFIED EF_CUDA_64BIT_ADDRESS EF_CUDA_ACCELERATORS EF_CUDA_SM90 EF_CUDA_VIRTUAL_SM(EF_CUDA_SM90)"
	.elftype	@"ET_EXEC"


//--------------------- .nv.info                  --------------------------
	.section	.nv.info,"",@"SHT_CUDA_INFO"
	.align	4


	//----- nvinfo : EIATTR_REGCOUNT
	.align		4
        /*0000*/ 	.byte	0x04, 0x2f
        /*0002*/ 	.short	(.L_1 - .L_0)
	.align		4
.L_0:
        /*0004*/ 	.word	index@(triton_poi_fused_add_cat_6)
        /*0008*/ 	.word	0x00000014


	//----- nvinfo : EIATTR_MIN_STACK_SIZE
	.align		4
.L_1:
        /*000c*/ 	.byte	0x04, 0x12
        /*000e*/ 	.short	(.L_3 - .L_2)
	.align		4
.L_2:
        /*0010*/ 	.word	index@(triton_poi_fused_add_cat_6)
        /*0014*/ 	.word	0x00000000


	//----- nvinfo : EIATTR_FRAME_SIZE
	.align		4
.L_3:
        /*0018*/ 	.byte	0x04, 0x11
        /*001a*/ 	.short	(.L_5 - .L_4)
	.align		4
.L_4:
        /*001c*/ 	.word	index@(triton_poi_fused_add_cat_6)
        /*0020*/ 	.word	0x00000000


	//----- nvinfo : EIATTR_MIN_STACK_SIZE
	.align		4
.L_5:
        /*0024*/ 	.byte	0x04, 0x12
        /*0026*/ 	.short	(.L_7 - .L_6)
	.align		4
.L_6:
        /*0028*/ 	.word	index@(triton_poi_fused_add_cat_6)
        /*002c*/ 	.word	0x00000000
.L_7:


//--------------------- .nv.info.triton_poi_fused_add_cat_6 --------------------------
	.section	.nv.info.triton_poi_fused_add_cat_6,"",@"SHT_CUDA_INFO"
	.sectionflags	@""
	.align	4


	//----- nvinfo : EIATTR_CUDA_API_VERSION
	.align		4
        /*0000*/ 	.byte	0x04, 0x37
        /*0002*/ 	.short	(.L_9 - .L_8)
.L_8:
        /*0004*/ 	.word	0x0000007c


	//----- nvinfo : EIATTR_KPARAM_INFO
	.align		4
.L_9:
        /*0008*/ 	.byte	0x04, 0x17
        /*000a*/ 	.short	(.L_11 - .L_10)
.L_10:
        /*000c*/ 	.word	0x00000000
        /*0010*/ 	.short	0x0004
        /*0012*/ 	.short	0x0020
        /*0014*/ 	.byte	0x00, 0xf0, 0x11, 0x00


	//----- nvinfo : EIATTR_KPARAM_INFO
	.align		4
.L_11:
        /*0018*/ 	.byte	0x04, 0x17
        /*001a*/ 	.short	(.L_13 - .L_12)
.L_12:
        /*001c*/ 	.word	0x00000000
        /*0020*/ 	.short	0x0003
        /*0022*/ 	.short	0x0018
        /*0024*/ 	.byte	0x00, 0xf4, 0x21, 0x00


	//----- nvinfo : EIATTR_KPARAM_INFO
	.align		4
.L_13:
        /*0028*/ 	.byte	0x04, 0x17
        /*002a*/ 	.short	(.L_15 - .L_14)
.L_14:
        /*002c*/ 	.word	0x00000000
        /*0030*/ 	.short	0x0002
        /*0032*/ 	.short	0x0010
        /*0034*/ 	.byte	0x00, 0xf4, 0x21, 0x00


	//----- nvinfo : EIATTR_KPARAM_INFO
	.align		4
.L_15:
        /*0038*/ 	.byte	0x04, 0x17
        /*003a*/ 	.short	(.L_17 - .L_16)
.L_16:
        /*003c*/ 	.word	0x00000000
        /*0040*/ 	.short	0x0001
        /*0042*/ 	.short	0x0008
        /*0044*/ 	.byte	0x00, 0xf4, 0x21, 0x00


	//----- nvinfo : EIATTR_KPARAM_INFO
	.align		4
.L_17:
        /*0048*/ 	.byte	0x04, 0x17
        /*004a*/ 	.short	(.L_19 - .L_18)
.L_18:
        /*004c*/ 	.word	0x00000000
        /*0050*/ 	.short	0x0000
        /*0052*/ 	.short	0x0000
        /*0054*/ 	.byte	0x00, 0xf4, 0x21, 0x00


	//----- nvinfo : EIATTR_SPARSE_MMA_MASK
	.align		4
.L_19:
        /*0058*/ 	.byte	0x03, 0x50
        /*005a*/ 	.short	0x0000


	//----- nvinfo : EIATTR_MAXREG_COUNT
	.align		4
        /*005c*/ 	.byte	0x03, 0x1b
        /*005e*/ 	.short	0x00ff


	//----- nvinfo : EIATTR_EXIT_INSTR_OFFSETS
	.align		4
        /*0060*/ 	.byte	0x04, 0x1c
        /*0062*/ 	.short	(.L_21 - .L_20)


	//   ....[0]....
.L_20:
        /*0064*/ 	.word	0x000003b0


	//----- nvinfo : EIATTR_REQNTID
	.align		4
.L_21:
        /*0068*/ 	.byte	0x04, 0x10
        /*006a*/ 	.short	(.L_23 - .L_22)
.L_22:
        /*006c*/ 	.word	0x00000100
        /*0070*/ 	.word	0x00000001
        /*0074*/ 	.word	0x00000001


	//----- nvinfo : EIATTR_CBANK_PARAM_SIZE
	.align		4
.L_23:
        /*0078*/ 	.byte	0x03, 0x19
        /*007a*/ 	.short	0x0024


	//----- nvinfo : EIATTR_PARAM_CBANK
	.align		4
        /*007c*/ 	.byte	0x04, 0x0a
        /*007e*/ 	.short	(.L_25 - .L_24)
	.align		4
.L_24:
        /*0080*/ 	.word	index@(.nv.constant0.triton_poi_fused_add_cat_6)
        /*0084*/ 	.short	0x0210
        /*0086*/ 	.short	0x0024


	//----- nvinfo : EIATTR_SW_WAR
	.align		4
.L_25:
        /*0088*/ 	.byte	0x04, 0x36
        /*008a*/ 	.short	(.L_27 - .L_26)
.L_26:
        /*008c*/ 	.word	0x00000008
.L_27:


//--------------------- .nv.callgraph             --------------------------
	.section	.nv.callgraph,"",@"SHT_CUDA_CALLGRAPH"
	.align	4
	.sectionentsize	8
	.align		4
        /*0000*/ 	.word	0x00000000
	.align		4
        /*0004*/ 	.word	0xffffffff
	.align		4
        /*0008*/ 	.word	0x00000000
	.align		4
        /*000c*/ 	.word	0xfffffffe
	.align		4
        /*0010*/ 	.word	0x00000000
	.align		4
        /*0014*/ 	.word	0xfffffffd
	.align		4
        /*0018*/ 	.word	0x00000000
	.align		4
        /*001c*/ 	.word	0xfffffffc


//--------------------- .text.triton_poi_fused_add_cat_6 --------------------------
	.section	.text.triton_poi_fused_add_cat_6,"ax",@progbits
	.align	128
        .global         triton_poi_fused_add_cat_6
        .type           triton_poi_fused_add_cat_6,@function
        .size           triton_poi_fused_add_cat_6,(.L_x_1 - triton_poi_fused_add_cat_6)
        .other          triton_poi_fused_add_cat_6,@"STO_CUDA_ENTRY STV_DEFAULT"
triton_poi_fused_add_cat_6:
.text.triton_poi_fused_add_cat_6:
[----:B------:R-:W-:Y:S01]  /*0000*/  LDC R1, c[0x0][0x28] ;  /* 0x00000a00ff017b82 */ /* 0x000fe20000000800 */
[----:B------:R-:W1:Y:S01]  /*0010*/  S2R R0, SR_TID.X ;  /* 0x0000000000007919 */ /* 0x000e620000002100 */
[----:B------:R-:W-:Y:S01]  /*0020*/  ULDC.64 UR4, c[0x0][0x220] ;  /* 0x0000880000047ab9 */ /* 0x000fe20000000a00 */
[----:B------:R-:W-:Y:S01]  /*0030*/  ULDC.64 UR6, c[0x0][0x228] ;  /* 0x00008a0000067ab9 */ /* 0x000fe20000000a00 */
[----:B------:R-:W-:Y:S01]  /*0040*/  CS2R R14, SRZ ;  /* 0x00000000000e7805 */ /* 0x000fe2000001ff00 */
[----:B------:R-:W2:Y:S01]  /*0050*/  S2R R3, SR_CTAID.X ;  /* 0x0000000000037919 */ /* 0x000ea20000002500 */
[----:B-1----:R-:W-:-:S05]  /*0060*/  IMAD.SHL.U32 R0, R0, 0x2, RZ ;  /* 0x0000000200007824 */ /* 0x002fca00078e00ff */
[----:B------:R-:W-:-:S05]  /*0070*/  LOP3.LUT R0, R0, 0x1fe, RZ, 0xc0, !PT ;  /* 0x000001fe00007812 */ /* 0x000fca00078ec0ff */
[----:B--2---:R-:W-:-:S05]  /*0080*/  IMAD R0, R3, 0x200, R0 ;  /* 0x0000020003007824 */ /* 0x004fca00078e0200 */
[----:B------:R-:W-:-:S04]  /*0090*/  SHF.R.S32.HI R3, RZ, 0x1f, R0 ;  /* 0x0000001fff037819 */ /* 0x000fc80000011400 */
[CC--:B------:R-:W-:Y:S02]  /*00a0*/  LEA.HI R2, R3.reuse, R0.reuse, RZ, 0xa ;  /* 0x0000000003027211 */ /* 0x0c0fe400078f50ff */
[----:B------:R-:W-:Y:S02]  /*00b0*/  LEA.HI R7, R3, R0, RZ, 0x11 ;  /* 0x0000000003077211 */ /* 0x000fe400078f88ff */
[----:B------:R-:W-:Y:S02]  /*00c0*/  SHF.R.S32.HI R4, RZ, 0xa, R2 ;  /* 0x0000000aff047819 */ /* 0x000fe40000011402 */
[----:B------:R-:W-:Y:S02]  /*00d0*/  LOP3.LUT R3, R2, 0xfffffc00, RZ, 0xc0, !PT ;  /* 0xfffffc0002037812 */ /* 0x000fe400078ec0ff */
[----:B------:R-:W-:Y:S02]  /*00e0*/  LEA.HI R5, R4, R4, RZ, 0x7 ;  /* 0x0000000404057211 */ /* 0x000fe400078f38ff */
[----:B------:R-:W-:Y:S01]  /*00f0*/  SHF.R.S32.HI R9, RZ, 0x11, R7 ;  /* 0x00000011ff097819 */ /* 0x000fe20000011407 */
[----:B------:R-:W-:Y:S01]  /*0100*/  IMAD.IADD R6, R0, 0x1, -R3 ;  /* 0x0000000100067824 */ /* 0x000fe200078e0a03 */
[----:B------:R-:W-:Y:S01]  /*0110*/  LOP3.LUT R5, R5, 0xffffff80, RZ, 0xc0, !PT ;  /* 0xffffff8005057812 */ /* 0x000fe200078ec0ff */
[----:B------:R-:W1:Y:S01]  /*0120*/  LDC.64 R2, c[0x0][0x218] ;  /* 0x00008600ff027b82 */ /* 0x000e620000000a00 */
[----:B------:R-:W-:Y:S01]  /*0130*/  LOP3.LUT R7, R7, 0xfffe0000, RZ, 0xc0, !PT ;  /* 0xfffe000007077812 */ /* 0x000fe200078ec0ff */
[----:B------:R-:W-:-:S02]  /*0140*/  IMAD R11, R9, 0x8000, R6 ;  /* 0x00008000090b7824 */ /* 0x000fc400078e0206 */
[----:B------:R-:W-:Y:S02]  /*0150*/  IMAD.IADD R5, R4, 0x1, -R5 ;  /* 0x0000000104057824 */ /* 0x000fe400078e0a05 */
[----:B------:R-:W-:Y:S01]  /*0160*/  IMAD.IADD R4, R0, 0x1, -R7 ;  /* 0x0000000100047824 */ /* 0x000fe200078e0a07 */
[----:B------:R-:W-:Y:S01]  /*0170*/  SHF.R.S32.HI R13, RZ, 0x1f, R11 ;  /* 0x0000001fff0d7819 */ /* 0x000fe2000001140b */
[C---:B------:R-:W-:Y:S01]  /*0180*/  IMAD.SHL.U32 R6, R5.reuse, 0x400, RZ ;  /* 0x0000040005067824 */ /* 0x040fe200078e00ff */
[----:B------:R-:W-:Y:S01]  /*0190*/  LOP3.LUT R7, R5, 0xffffffe0, RZ, 0xc0, !PT ;  /* 0xffffffe005077812 */ /* 0x000fe200078ec0ff */
[----:B------:R-:W-:Y:S01]  /*01a0*/  IMAD R9, R9, 0x10000, R4 ;  /* 0x0001000009097824 */ /* 0x000fe200078e0204 */
[----:B------:R-:W-:Y:S02]  /*01b0*/  ISETP.GT.AND P1, PT, R5, 0x5f, PT ;  /* 0x0000005f0500780c */ /* 0x000fe40003f24270 */
[----:B------:R-:W-:Y:S02]  /*01c0*/  IADD3 R11, P0, R6, R11, RZ ;  /* 0x0000000b060b7210 */ /* 0x000fe40007f1e0ff */
[----:B------:R-:W-:-:S02]  /*01d0*/  ISETP.NE.AND P2, PT, R7, 0x40, PT ;  /* 0x000000400700780c */ /* 0x000fc40003f45270 */
[----:B------:R-:W-:Y:S01]  /*01e0*/  LEA.HI.X.SX32 R12, R6, R13, 0x1, P0 ;  /* 0x0000000d060c7211 */ /* 0x000fe200000f0eff */
[----:B------:R-:W-:Y:S01]  /*01f0*/  IMAD.SHL.U32 R8, R11, 0x4, RZ ;  /* 0x000000040b087824 */ /* 0x000fe200078e00ff */
[----:B------:R-:W-:Y:S02]  /*0200*/  ISETP.GE.AND P0, PT, R5, 0x40, PT ;  /* 0x000000400500780c */ /* 0x000fe40003f06270 */
[----:B------:R-:W-:Y:S02]  /*0210*/  SHF.L.U64.HI R12, R11, 0x2, R12 ;  /* 0x000000020b0c7819 */ /* 0x000fe4000001020c */
[----:B------:R-:W2:Y:S01]  /*0220*/  LDC.64 R10, c[0x0][0x210] ;  /* 0x00008400ff0a7b82 */ /* 0x000ea20000000a00 */
[----:B------:R-:W-:Y:S01]  /*0230*/  IADD3 R6, P3, R8, UR4, RZ ;  /* 0x0000000408067c10 */ /* 0x000fe2000ff7e0ff */
[----:B-1----:R-:W-:-:S03]  /*0240*/  IMAD.WIDE R4, R9, 0x4, R2 ;  /* 0x0000000409047825 */ /* 0x002fc600078e0202 */
[----:B------:R-:W-:Y:S02]  /*0250*/  IADD3.X R7, R12, UR5, RZ, P3, !PT ;  /* 0x000000050c077c10 */ /* 0x000fe40009ffe4ff */
[----:B------:R-:W-:Y:S02]  /*0260*/  CS2R R16, SRZ ;  /* 0x0000000000107805 */ /* 0x000fe4000001ff00 */
[----:B------:R-:W-:Y:S01]  /*0270*/  IADD3 R8, P3, R8, UR6, RZ ;  /* 0x0000000608087c10 */ /* 0x000fe2000ff7e0ff */
[----:B------:R-:W-:Y:S02]  /*0280*/  ULDC.64 UR4, c[0x0][0x208] ;  /* 0x0000820000047ab9 */ /* 0x000fe40000000a00 */
[----:B------:R-:W3:Y:S01]  /*0290*/  @!P2 LDG.E.64 R14, desc[UR4][R6.64+-0x40000] ;  /* 0xfc000004060ea981 */ /* 0x000ee2000c1e1b00 */
[----:B------:R-:W-:Y:S02]  /*02a0*/  IADD3.X R9, R12, UR7, RZ, P3, !PT ;  /* 0x000000070c097c10 */ /* 0x000fe40009ffe4ff */
[----:B------:R-:W-:-:S03]  /*02b0*/  CS2R R12, SRZ ;  /* 0x00000000000c7805 */ /* 0x000fc6000001ff00 */
[----:B------:R-:W4:Y:S04]  /*02c0*/  @P1 LDG.E.64 R16, desc[UR4][R8.64+-0x60000] ;  /* 0xfa00000408101981 */ /* 0x000f28000c1e1b00 */
[----:B------:R-:W5:Y:S01]  /*02d0*/  @!P0 LDG.E.64 R12, desc[UR4][R4.64] ;  /* 0x00000004040c8981 */ /* 0x000f62000c1e1b00 */
[----:B--2---:R-:W-:-:S05]  /*02e0*/  IMAD.WIDE R2, R0, 0x4, R10 ;  /* 0x0000000400027825 */ /* 0x004fca00078e020a */
[----:B------:R-:W2:Y:S01]  /*02f0*/  LDG.E.64 R10, desc[UR4][R2.64] ;  /* 0x00000004020a7981 */ /* 0x000ea2000c1e1b00 */
[----:B---3--:R-:W-:Y:S02]  /*0300*/  SEL R14, R14, RZ, !P2 ;  /* 0x000000ff0e0e7207 */ /* 0x008fe40005000000 */
[----:B------:R-:W-:Y:S02]  /*0310*/  SEL R15, R15, RZ, !P2 ;  /* 0x000000ff0f0f7207 */ /* 0x000fe40005000000 */
[----:B----4-:R-:W-:Y:S02]  /*0320*/  @P2 SEL R14, R16, RZ, P1 ;  /* 0x000000ff100e2207 */ /* 0x010fe40000800000 */
[----:B------:R-:W-:Y:S02]  /*0330*/  @P2 SEL R15, R17, RZ, P1 ;  /* 0x000000ff110f2207 */ /* 0x000fe40000800000 */
[----:B-----5:R-:W-:Y:S02]  /*0340*/  SEL R7, R12, RZ, !P0 ;  /* 0x000000ff0c077207 */ /* 0x020fe40004000000 */
[----:B------:R-:W-:-:S02]  /*0350*/  SEL R0, R13, RZ, !P0 ;  /* 0x000000ff0d007207 */ /* 0x000fc40004000000 */
[----:B------:R-:W-:Y:S02]  /*0360*/  SEL R7, R7, R14, !P0 ;  /* 0x0000000e07077207 */ /* 0x000fe40004000000 */
[----:B------:R-:W-:-:S03]  /*0370*/  SEL R0, R0, R15, !P0 ;  /* 0x0000000f00007207 */ /* 0x000fc60004000000 */
[----:B--2---:R-:W-:Y:S02]  /*0380*/  FADD R10, R10, R7 ;  /* 0x000000070a0a7221 */ /* 0x004fe40000000000 */
[----:B------:R-:W-:-:S05]  /*0390*/  FADD R11, R11, R0 ;  /* 0x000000000b0b7221 */ /* 0x000fca0000000000 */
[----:B------:R-:W-:Y:S01]  /*03a0*/  STG.E.64 desc[UR4][R2.64], R10 ;  /* 0x0000000a02007986 */ /* 0x000fe2000c101b04 */
[----:B------:R-:W-:Y:S05]  /*03b0*/  EXIT ;  /* 0x000000000000794d */ /* 0x000fea0003800000 */
.L_x_0:
[----:B------:R-:W-:-:S00]  /*03c0*/  BRA `(.L_x_0) ;  /* 0xfffffffc00fc7947 */ /* 0x000fc0000383ffff */
[----:B------:R-:W-:-:S00]  /*03d0*/  NOP ;  /* 0x0000000000007918 */ /* 0x000fc00000000000 */
        /* <DEDUP_REMOVED lines=10> */
.L_x_1:


//--------------------- .nv.constant0.triton_poi_fused_add_cat_6 --------------------------
	.section	.nv.constant0.triton_poi_fused_add_cat_6,"a",@progbits
	.sectionflags	@""
	.align	4
.nv.constant0.triton_poi_fused_add_cat_6:
	.zero		564
